//
// Generated by NVIDIA NVVM Compiler
//
// Compiler Build ID: CL-36424714
// Cuda compilation tools, release 13.0, V13.0.88
// Based on NVVM 20.0.0
//

.version 9.0
.target sm_100
.address_size 64

	// .globl	_Z12MatMulKernel6MatrixS_S_

.visible .entry _Z12MatMulKernel6MatrixS_S_(
	.param .align 8 .b8 _Z12MatMulKernel6MatrixS_S__param_0[16],
	.param .align 8 .b8 _Z12MatMulKernel6MatrixS_S__param_1[16],
	.param .align 8 .b8 _Z12MatMulKernel6MatrixS_S__param_2[16]
)
{
	.reg .pred 	%p<13>;
	.reg .b32 	%r<44>;
	.reg .b32 	%f<68>;
	.reg .b64 	%rd<53>;

	ld.param.u64 	%rd7, [_Z12MatMulKernel6MatrixS_S__param_2+8];
	ld.param.u32 	%r1, [_Z12MatMulKernel6MatrixS_S__param_0];
	ld.param.u32 	%r2, [_Z12MatMulKernel6MatrixS_S__param_1];
	ld.param.u64 	%rd8, [_Z12MatMulKernel6MatrixS_S__param_1+8];
	ld.param.u64 	%rd9, [_Z12MatMulKernel6MatrixS_S__param_0+8];
	ld.param.v2.u32 	{%r21, %r22}, [_Z12MatMulKernel6MatrixS_S__param_2];
	cvta.to.global.u64 	%rd1, %rd9;
	cvta.to.global.u64 	%rd2, %rd8;
	mov.u32 	%r23, %ctaid.y;
	mov.u32 	%r24, %ntid.y;
	mov.u32 	%r25, %tid.y;
	mad.lo.s32 	%r4, %r23, %r24, %r25;
	mov.u32 	%r26, %ctaid.x;
	mov.u32 	%r27, %ntid.x;
	mov.u32 	%r28, %tid.x;
	mad.lo.s32 	%r5, %r26, %r27, %r28;
	setp.ge.s32 	%p1, %r4, %r22;
	setp.ge.s32 	%p2, %r5, %r21;
	or.pred  	%p3, %p1, %p2;
	@%p3 bra 	$L__BB0_14;
	cvta.to.global.u64 	%rd10, %rd7;
	mad.lo.s32 	%r29, %r21, %r4, %r5;
	mul.wide.s32 	%rd11, %r29, 4;
	add.s64 	%rd3, %rd10, %rd11;
	mov.b32 	%r30, 0;
	st.global.u32 	[%rd3], %r30;
	setp.lt.s32 	%p4, %r1, 1;
	mov.f32 	%f67, 0f00000000;
	@%p4 bra 	$L__BB0_13;
	mul.lo.s32 	%r6, %r1, %r4;
	and.b32  	%r7, %r1, 7;
	setp.lt.u32 	%p5, %r1, 8;
	mov.f32 	%f67, 0f00000000;
	mov.b32 	%r42, 0;
	@%p5 bra 	$L__BB0_5;
	and.b32  	%r42, %r1, 2147483640;
	neg.s32 	%r40, %r42;
	shl.b32 	%r10, %r2, 3;
	mul.wide.u32 	%rd12, %r6, 4;
	add.s64 	%rd13, %rd12, %rd1;
	add.s64 	%rd52, %rd13, 16;
	mov.f32 	%f67, 0f00000000;
	mul.wide.s32 	%rd16, %r2, 4;
	mov.u32 	%r39, %r5;
$L__BB0_4:
	.pragma "nounroll";
	ld.global.f32 	%f17, [%rd52+-16];
	mul.wide.s32 	%rd14, %r39, 4;
	add.s64 	%rd15, %rd2, %rd14;
	ld.global.f32 	%f18, [%rd15];
	fma.rn.f32 	%f19, %f17, %f18, %f67;
	ld.global.f32 	%f20, [%rd52+-12];
	add.s64 	%rd17, %rd15, %rd16;
	ld.global.f32 	%f21, [%rd17];
	fma.rn.f32 	%f22, %f20, %f21, %f19;
	ld.global.f32 	%f23, [%rd52+-8];
	add.s64 	%rd18, %rd17, %rd16;
	ld.global.f32 	%f24, [%rd18];
	fma.rn.f32 	%f25, %f23, %f24, %f22;
	ld.global.f32 	%f26, [%rd52+-4];
	add.s64 	%rd19, %rd18, %rd16;
	ld.global.f32 	%f27, [%rd19];
	fma.rn.f32 	%f28, %f26, %f27, %f25;
	ld.global.f32 	%f29, [%rd52];
	add.s64 	%rd20, %rd19, %rd16;
	ld.global.f32 	%f30, [%rd20];
	fma.rn.f32 	%f31, %f29, %f30, %f28;
	ld.global.f32 	%f32, [%rd52+4];
	add.s64 	%rd21, %rd20, %rd16;
	ld.global.f32 	%f33, [%rd21];
	fma.rn.f32 	%f34, %f32, %f33, %f31;
	ld.global.f32 	%f35, [%rd52+8];
	add.s64 	%rd22, %rd21, %rd16;
	ld.global.f32 	%f36, [%rd22];
	fma.rn.f32 	%f37, %f35, %f36, %f34;
	ld.global.f32 	%f38, [%rd52+12];
	add.s64 	%rd23, %rd22, %rd16;
	ld.global.f32 	%f39, [%rd23];
	fma.rn.f32 	%f67, %f38, %f39, %f37;
	add.s32 	%r40, %r40, 8;
	add.s32 	%r39, %r39, %r10;
	add.s64 	%rd52, %rd52, 32;
	setp.ne.s32 	%p6, %r40, 0;
	@%p6 bra 	$L__BB0_4;
$L__BB0_5:
	setp.eq.s32 	%p7, %r7, 0;
	@%p7 bra 	$L__BB0_13;
	and.b32  	%r16, %r1, 3;
	setp.lt.u32 	%p8, %r7, 4;
	@%p8 bra 	$L__BB0_8;
	add.s32 	%r32, %r42, %r6;
	mul.wide.u32 	%rd24, %r32, 4;
	add.s64 	%rd25, %rd1, %rd24;
	ld.global.f32 	%f41, [%rd25];
	mad.lo.s32 	%r33, %r42, %r2, %r5;
	mul.wide.s32 	%rd26, %r33, 4;
	add.s64 	%rd27, %rd2, %rd26;
	ld.global.f32 	%f42, [%rd27];
	fma.rn.f32 	%f43, %f41, %f42, %f67;
	cvt.u64.u32 	%rd28, %r6;
	cvt.u64.u32 	%rd29, %r42;
	add.s64 	%rd30, %rd29, %rd28;
	shl.b64 	%rd31, %rd30, 2;
	add.s64 	%rd32, %rd1, %rd31;
	ld.global.f32 	%f44, [%rd32+4];
	mul.wide.s32 	%rd33, %r2, 4;
	add.s64 	%rd34, %rd27, %rd33;
	ld.global.f32 	%f45, [%rd34];
	fma.rn.f32 	%f46, %f44, %f45, %f43;
	ld.global.f32 	%f47, [%rd32+8];
	add.s64 	%rd35, %rd34, %rd33;
	ld.global.f32 	%f48, [%rd35];
	fma.rn.f32 	%f49, %f47, %f48, %f46;
	ld.global.f32 	%f50, [%rd32+12];
	add.s64 	%rd36, %rd35, %rd33;
	ld.global.f32 	%f51, [%rd36];
	fma.rn.f32 	%f67, %f50, %f51, %f49;
	add.s32 	%r42, %r42, 4;
$L__BB0_8:
	setp.eq.s32 	%p9, %r16, 0;
	@%p9 bra 	$L__BB0_13;
	setp.eq.s32 	%p10, %r16, 1;
	@%p10 bra 	$L__BB0_11;
	add.s32 	%r34, %r42, %r6;
	mul.wide.u32 	%rd37, %r34, 4;
	add.s64 	%rd38, %rd1, %rd37;
	ld.global.f32 	%f53, [%rd38];
	mad.lo.s32 	%r35, %r42, %r2, %r5;
	mul.wide.s32 	%rd39, %r35, 4;
	add.s64 	%rd40, %rd2, %rd39;
	ld.global.f32 	%f54, [%rd40];
	fma.rn.f32 	%f55, %f53, %f54, %f67;
	cvt.u64.u32 	%rd41, %r6;
	cvt.u64.u32 	%rd42, %r42;
	add.s64 	%rd43, %rd42, %rd41;
	shl.b64 	%rd44, %rd43, 2;
	add.s64 	%rd45, %rd1, %rd44;
	ld.global.f32 	%f56, [%rd45+4];
	mul.wide.s32 	%rd46, %r2, 4;
	add.s64 	%rd47, %rd40, %rd46;
	ld.global.f32 	%f57, [%rd47];
	fma.rn.f32 	%f67, %f56, %f57, %f55;
	add.s32 	%r42, %r42, 2;
$L__BB0_11:
	and.b32  	%r36, %r1, 1;
	setp.eq.b32 	%p11, %r36, 1;
	not.pred 	%p12, %p11;
	@%p12 bra 	$L__BB0_13;
	add.s32 	%r37, %r42, %r6;
	mul.wide.u32 	%rd48, %r37, 4;
	add.s64 	%rd49, %rd1, %rd48;
	ld.global.f32 	%f58, [%rd49];
	mad.lo.s32 	%r38, %r42, %r2, %r5;
	mul.wide.s32 	%rd50, %r38, 4;
	add.s64 	%rd51, %rd2, %rd50;
	ld.global.f32 	%f59, [%rd51];
	fma.rn.f32 	%f67, %f58, %f59, %f67;
$L__BB0_13:
	st.global.f32 	[%rd3], %f67;
$L__BB0_14:
	ret;

}


// ===== COMPILED SASS (sm_100) =====

	.target	sm_100

	.elftype	@"ET_EXEC"


//--------------------- .note.nv.tkinfo           --------------------------
	.section	.note.nv.tkinfo,"",@"SHT_NOTE"
	.sectionflags	@"SHF_NOTE_NV_TKINFO"
	.tkinfo
        /*0018*/ 	.word	0x00000002
        /*0030*/ 	.string	""
        /*0030*/ 	.string	"ptxas"
        /*0030*/ 	.string	"Cuda compilation tools, release 13.0, V13.0.88"
        /*0030*/ 	.string	"Build cuda_13.0.r13.0/compiler.36424714_0"
        /*0030*/ 	.string	"-arch sm_100 -m 64 "



//--------------------- .note.nv.cuinfo           --------------------------
	.section	.note.nv.cuinfo,"",@"SHT_NOTE"
	.sectionflags	@"SHF_NOTE_NV_CUINFO"
        /*0018*/ 	.short	0x0002
        /*001a*/ 	.short	0x0064
        /*001c*/ 	.short	0x0082
	.zero		2


//--------------------- .nv.info                  --------------------------
	.section	.nv.info,"",@"SHT_CUDA_INFO"
	.align	4


	//----- nvinfo : EIATTR_REGCOUNT
	.align		4
        /*0000*/ 	.byte	0x04, 0x2f
        /*0002*/ 	.short	(.L_1 - .L_0)
	.align		4
.L_0:
        /*0004*/ 	.word	index@(_Z12MatMulKernel6MatrixS_S_)
        /*0008*/ 	.word	0x00000020


	//----- nvinfo : EIATTR_FRAME_SIZE
	.align		4
.L_1:
        /*000c*/ 	.byte	0x04, 0x11
        /*000e*/ 	.short	(.L_3 - .L_2)
	.align		4
.L_2:
        /*0010*/ 	.word	index@(_Z12MatMulKernel6MatrixS_S_)
        /*0014*/ 	.word	0x00000000


	//----- nvinfo : EIATTR_MIN_STACK_SIZE
	.align		4
.L_3:
        /*0018*/ 	.byte	0x04, 0x12
        /*001a*/ 	.short	(.L_5 - .L_4)
	.align		4
.L_4:
        /*001c*/ 	.word	index@(_Z12MatMulKernel6MatrixS_S_)
        /*0020*/ 	.word	0x00000000
.L_5:


//--------------------- .nv.compat                --------------------------
	.section	.nv.compat,"",@"SHT_CUDA_COMPAT_INFO"
	.align	4
        /*0000*/ 	.byte	0x02, 0x09, 0x00, 0x00, 0x02, 0x02, 0x01, 0x00, 0x02, 0x05, 0x05, 0x00, 0x03, 0x07, 0x01, 0x01
        /*0010*/ 	.byte	0x02, 0x03, 0x00, 0x00, 0x02, 0x06, 0x01, 0x00, 0x04, 0x0b, 0x08, 0x00, 0x09, 0x00, 0x00, 0x00
        /*0020*/ 	.byte	0x00, 0x00, 0x00, 0x00


//--------------------- .nv.info._Z12MatMulKernel6MatrixS_S_ --------------------------
	.section	.nv.info._Z12MatMulKernel6MatrixS_S_,"",@"SHT_CUDA_INFO"
	.sectionflags	@""
	.align	4


	//----- nvinfo : EIATTR_CUDA_API_VERSION
	.align		4
        /*0000*/ 	.byte	0x04, 0x37
        /*0002*/ 	.short	(.L_7 - .L_6)
.L_6:
        /*0004*/ 	.word	0x00000082


	//----- nvinfo : EIATTR_KPARAM_INFO
	.align		4
.L_7:
        /*0008*/ 	.byte	0x04, 0x17
        /*000a*/ 	.short	(.L_9 - .L_8)
.L_8:
        /*000c*/ 	.word	0x00000000
        /*0010*/ 	.short	0x0002
        /*0012*/ 	.short	0x0020
        /*0014*/ 	.byte	0x00, 0xf0, 0x41, 0x00


	//----- nvinfo : EIATTR_KPARAM_INFO
	.align		4
.L_9:
        /*0018*/ 	.byte	0x04, 0x17
        /*001a*/ 	.short	(.L_11 - .L_10)
.L_10:
        /*001c*/ 	.word	0x00000000
        /*0020*/ 	.short	0x0001
        /*0022*/ 	.short	0x0010
        /*0024*/ 	.byte	0x00, 0xf0, 0x41, 0x00


	//----- nvinfo : EIATTR_KPARAM_INFO
	.align		4
.L_11:
        /*0028*/ 	.byte	0x04, 0x17
        /*002a*/ 	.short	(.L_13 - .L_12)
.L_12:
        /*002c*/ 	.word	0x00000000
        /*0030*/ 	.short	0x0000
        /*0032*/ 	.short	0x0000
        /*0034*/ 	.byte	0x00, 0xf0, 0x41, 0x00


	//----- nvinfo : EIATTR_SPARSE_MMA_MASK
	.align		4
.L_13:
        /*0038*/ 	.byte	0x03, 0x50
        /*003a*/ 	.short	0x0000


	//----- nvinfo : EIATTR_MAXREG_COUNT
	.align		4
        /*003c*/ 	.byte	0x03, 0x1b
        /*003e*/ 	.short	0x00ff


	//----- nvinfo : EIATTR_MERCURY_ISA_VERSION
	.align		4
        /*0040*/ 	.byte	0x03, 0x5f
        /*0042*/ 	.short	0x0101


	//----- nvinfo : EIATTR_VRC_CTA_INIT_COUNT
	.align		4
        /*0044*/ 	.byte	0x02, 0x4a
	.zero		1
	.zero		1


	//----- nvinfo : EIATTR_EXIT_INSTR_OFFSETS
	.align		4
        /*0048*/ 	.byte	0x04, 0x1c
        /*004a*/ 	.short	(.L_15 - .L_14)


	//   ....[0]....
.L_14:
        /*004c*/ 	.word	0x000000c0


	//   ....[1]....
        /*0050*/ 	.word	0x00000940


	//----- nvinfo : EIATTR_CBANK_PARAM_SIZE
	.align		4
.L_15:
        /*0054*/ 	.byte	0x03, 0x19
        /*0056*/ 	.short	0x0030


	//----- nvinfo : EIATTR_PARAM_CBANK
	.align		4
        /*0058*/ 	.byte	0x04, 0x0a
        /*005a*/ 	.short	(.L_17 - .L_16)
	.align		4
.L_16:
        /*005c*/ 	.word	index@(.nv.constant0._Z12MatMulKernel6MatrixS_S_)
        /*0060*/ 	.short	0x0380
        /*0062*/ 	.short	0x0030


	//----- nvinfo : EIATTR_SW_WAR
	.align		4
.L_17:
        /*0064*/ 	.byte	0x04, 0x36
        /*0066*/ 	.short	(.L_19 - .L_18)
.L_18:
        /*0068*/ 	.word	0x00000008
.L_19:


//--------------------- .nv.callgraph             --------------------------
	.section	.nv.callgraph,"",@"SHT_CUDA_CALLGRAPH"
	.align	4
	.sectionentsize	8
	.align		4
        /*0000*/ 	.word	0x00000000
	.align		4
        /*0004*/ 	.word	0xffffffff
	.align		4
        /*0008*/ 	.word	0x00000000
	.align		4
        /*000c*/ 	.word	0xfffffffe
	.align		4
        /*0010*/ 	.word	0x00000000
	.align		4
        /*0014*/ 	.word	0xfffffffd
	.align		4
        /*0018*/ 	.word	0x00000000
	.align		4
        /*001c*/ 	.word	0xfffffffc


//--------------------- .text._Z12MatMulKernel6MatrixS_S_ --------------------------
	.section	.text._Z12MatMulKernel6MatrixS_S_,"ax",@progbits
	.align	128
        .global         _Z12MatMulKernel6MatrixS_S_
        .type           _Z12MatMulKernel6MatrixS_S_,@function
        .size           _Z12MatMulKernel6MatrixS_S_,(.L_x_6 - _Z12MatMulKernel6MatrixS_S_)
        .other          _Z12MatMulKernel6MatrixS_S_,@"STO_CUDA_ENTRY STV_DEFAULT"
_Z12MatMulKernel6MatrixS_S_:
.text._Z12MatMulKernel6MatrixS_S_:
[----:B------:R-:W-:Y:S01]  /*0000*/  LDC R1, c[0x0][0x37c] ;  /* 0x0000df00ff017b82 */ /* 0x000fe20000000800 */
[----:B------:R-:W0:Y:S07]  /*0010*/  S2R R3, SR_TID.X ;  /* 0x0000000000037919 */ /* 0x000e2e0000002100 */
[----:B------:R-:W1:Y:S01]  /*0020*/  LDC R5, c[0x0][0x364] ;  /* 0x0000d900ff057b82 */ /* 0x000e620000000800 */
[----:B------:R-:W2:Y:S01]  /*0030*/  LDCU.64 UR6, c[0x0][0x3a0] ;  /* 0x00007400ff0677ac */ /* 0x000ea20008000a00 */
[----:B------:R-:W1:Y:S06]  /*0040*/  S2R R2, SR_TID.Y ;  /* 0x0000000000027919 */ /* 0x000e6c0000002200 */
[----:B------:R-:W0:Y:S08]  /*0050*/  S2UR UR5, SR_CTAID.X ;  /* 0x00000000000579c3 */ /* 0x000e300000002500 */
[----:B------:R-:W0:Y:S08]  /*0060*/  LDC R0, c[0x0][0x360] ;  /* 0x0000d800ff007b82 */ /* 0x000e300000000800 */
[----:B------:R-:W1:Y:S01]  /*0070*/  S2UR UR4, SR_CTAID.Y ;  /* 0x00000000000479c3 */ /* 0x000e620000002600 */
[----:B0-----:R-:W-:-:S05]  /*0080*/  IMAD R0, R0, UR5, R3 ;  /* 0x0000000500007c24 */ /* 0x001fca000f8e0203 */
[----:B--2---:R-:W-:Y:S01]  /*0090*/  ISETP.GE.AND P0, PT, R0, UR6, PT ;  /* 0x0000000600007c0c */ /* 0x004fe2000bf06270 */
[----:B-1----:R-:W-:-:S05]  /*00a0*/  IMAD R5, R5, UR4, R2 ;  /* 0x0000000405057c24 */ /* 0x002fca000f8e0202 */
[----:B------:R-:W-:-:S13]  /*00b0*/  ISETP.GE.OR P0, PT, R5, UR7, P0 ;  /* 0x0000000705007c0c */ /* 0x000fda0008706670 */
[----:B------:R-:W-:Y:S05]  /*00c0*/  @P0 EXIT ;  /* 0x000000000000094d */ /* 0x000fea0003800000 */
[----:B------:R-:W0:Y:S01]  /*00d0*/  LDC.64 R2, c[0x0][0x3a8] ;  /* 0x0000ea00ff027b82 */ /* 0x000e220000000a00 */
[----:B------:R-:W1:Y:S01]  /*00e0*/  LDCU.64 UR8, c[0x0][0x358] ;  /* 0x00006b00ff0877ac */ /* 0x000e620008000a00 */
[----:B------:R-:W-:Y:S02]  /*00f0*/  IMAD R7, R5, UR6, R0 ;  /* 0x0000000605077c24 */ /* 0x000fe4000f8e0200 */
[----:B------:R-:W-:Y:S01]  /*0100*/  HFMA2 R19, -RZ, RZ, 0, 0 ;  /* 0x00000000ff137431 */ /* 0x000fe200000001ff */
[----:B------:R-:W2:Y:S02]  /*0110*/  LDCU UR5, c[0x0][0x380] ;  /* 0x00007000ff0577ac */ /* 0x000ea40008000800 */
[----:B--2---:R-:W-:Y:S01]  /*0120*/  UISETP.GE.AND UP0, UPT, UR5, 0x1, UPT ;  /* 0x000000010500788c */ /* 0x004fe2000bf06270 */
[----:B0-----:R-:W-:-:S05]  /*0130*/  IMAD.WIDE R2, R7, 0x4, R2 ;  /* 0x0000000407027825 */ /* 0x001fca00078e0202 */
[----:B-1----:R0:W-:Y:S03]  /*0140*/  STG.E desc[UR8][R2.64], RZ ;  /* 0x000000ff02007986 */ /* 0x0021e6000c101908 */
[----:B------:R-:W-:Y:S05]  /*0150*/  BRA.U !UP0, `(.L_x_0) ;  /* 0x0000000508f47547 */ /* 0x000fea000b800000 */
[----:B------:R-:W-:Y:S02]  /*0160*/  UISETP.GE.U32.AND UP1, UPT, UR5, 0x8, UPT ;  /* 0x000000080500788c */ /* 0x000fe4000bf26070 */
[----:B------:R-:W-:Y:S01]  /*0170*/  IMAD R16, R5, UR5, RZ ;  /* 0x0000000505107c24 */ /* 0x000fe2000f8e02ff */
[----:B------:R-:W-:Y:S01]  /*0180*/  ULOP3.LUT UR6, UR5, 0x7, URZ, 0xc0, !UPT ;  /* 0x0000000705067892 */ /* 0x000fe2000f8ec0ff */
[----:B------:R-:W-:Y:S01]  /*0190*/  MOV R19, RZ ;  /* 0x000000ff00137202 */ /* 0x000fe20000000f00 */
[----:B------:R-:W-:Y:S02]  /*01a0*/  UMOV UR4, URZ ;  /* 0x000000ff00047c82 */ /* 0x000fe40008000000 */
[----:B------:R-:W-:Y:S02]  /*01b0*/  UISETP.NE.AND UP0, UPT, UR6, URZ, UPT ;  /* 0x000000ff0600728c */ /* 0x000fe4000bf05270 */
[----:B------:R-:W-:Y:S09]  /*01c0*/  BRA.U !UP1, `(.L_x_1) ;  /* 0x0000000109c47547 */ /* 0x000ff2000b800000 */
[----:B------:R-:W1:Y:S01]  /*01d0*/  LDC.64 R4, c[0x0][0x388] ;  /* 0x0000e200ff047b82 */ /* 0x000e620000000a00 */
[----:B------:R-:W-:Y:S01]  /*01e0*/  ULOP3.LUT UR4, UR5, 0x7ffffff8, URZ, 0xc0, !UPT ;  /* 0x7ffffff805047892 */ /* 0x000fe2000f8ec0ff */
[----:B------:R-:W-:Y:S02]  /*01f0*/  MOV R19, RZ ;  /* 0x000000ff00137202 */ /* 0x000fe40000000f00 */
[----:B------:R-:W-:Y:S01]  /*0200*/  MOV R17, R0 ;  /* 0x0000000000117202 */ /* 0x000fe20000000f00 */
[----:B------:R-:W-:Y:S01]  /*0210*/  UIADD3 UR7, UPT, UPT, -UR4, URZ, URZ ;  /* 0x000000ff04077290 */ /* 0x000fe2000fffe1ff */
[----:B-1----:R-:W-:-:S03]  /*0220*/  IMAD.WIDE.U32 R4, R16, 0x4, R4 ;  /* 0x0000000410047825 */ /* 0x002fc600078e0004 */
[----:B------:R-:W-:-:S04]  /*0230*/  IADD3 R8, P0, PT, R4, 0x10, RZ ;  /* 0x0000001004087810 */ /* 0x000fc80007f1e0ff */
[----:B------:R-:W-:-:S09]  /*0240*/  IADD3.X R5, PT, PT, RZ, R5, RZ, P0, !PT ;  /* 0x00000005ff057210 */ /* 0x000fd200007fe4ff */
.L_x_2:
[----:B------:R-:W1:Y:S01]  /*0250*/  LDC.64 R12, c[0x0][0x398] ;  /* 0x0000e600ff0c7b82 */ /* 0x000e620000000a00 */
[----:B------:R-:W-:-:S05]  /*0260*/  MOV R4, R8 ;  /* 0x0000000800047202 */ /* 0x000fca0000000f00 */
[----:B------:R-:W2:Y:S02]  /*0270*/  LDG.E R18, desc[UR8][R4.64+-0x10] ;  /* 0xfffff00804127981 */ /* 0x000ea4000c1e1900 */
[----:B------:R-:W3:Y:S02]  /*0280*/  LDC R21, c[0x0][0x390] ;  /* 0x0000e400ff157b82 */ /* 0x000ee40000000800 */
[----:B------:R-:W4:Y:S04]  /*0290*/  LDG.E R23, desc[UR8][R4.64+-0xc] ;  /* 0xfffff40804177981 */ /* 0x000f28000c1e1900 */
[----:B------:R-:W5:Y:S04]  /*02a0*/  LDG.E R24, desc[UR8][R4.64+-0x8] ;  /* 0xfffff80804187981 */ /* 0x000f68000c1e1900 */
[----:B------:R-:W5:Y:S04]  /*02b0*/  LDG.E R26, desc[UR8][R4.64+-0x4] ;  /* 0xfffffc08041a7981 */ /* 0x000f68000c1e1900 */
[----:B------:R-:W5:Y:S01]  /*02c0*/  LDG.E R27, desc[UR8][R4.64] ;  /* 0x00000008041b7981 */ /* 0x000f62000c1e1900 */
[----:B-1----:R-:W-:-:S05]  /*02d0*/  IMAD.WIDE R12, R17, 0x4, R12 ;  /* 0x00000004110c7825 */ /* 0x002fca00078e020c */
[----:B------:R1:W2:Y:S01]  /*02e0*/  LDG.E R20, desc[UR8][R12.64] ;  /* 0x000000080c147981 */ /* 0x0002a2000c1e1900 */
[----:B---3--:R-:W-:-:S05]  /*02f0*/  IMAD.WIDE R28, R21, 0x4, R12 ;  /* 0x00000004151c7825 */ /* 0x008fca00078e020c */
[----:B------:R-:W4:Y:S01]  /*0300*/  LDG.E R22, desc[UR8][R28.64] ;  /* 0x000000081c167981 */ /* 0x000f22000c1e1900 */
[----:B------:R-:W-:-:S05]  /*0310*/  IMAD.WIDE R14, R21, 0x4, R28 ;  /* 0x00000004150e7825 */ /* 0x000fca00078e021c */
[----:B------:R3:W5:Y:S01]  /*0320*/  LDG.E R25, desc[UR8][R14.64] ;  /* 0x000000080e197981 */ /* 0x000762000c1e1900 */
[----:B------:R-:W-:-:S03]  /*0330*/  IMAD.WIDE R10, R21, 0x4, R14 ;  /* 0x00000004150a7825 */ /* 0x000fc600078e020e */
[----:B------:R-:W5:Y:S01]  /*0340*/  LDG.E R29, desc[UR8][R4.64+0x4] ;  /* 0x00000408041d7981 */ /* 0x000f62000c1e1900 */
[----:B------:R-:W-:-:S03]  /*0350*/  IMAD.WIDE R6, R21, 0x4, R10 ;  /* 0x0000000415067825 */ /* 0x000fc600078e020a */
[----:B------:R-:W5:Y:S01]  /*0360*/  LDG.E R11, desc[UR8][R10.64] ;  /* 0x000000080a0b7981 */ /* 0x000f62000c1e1900 */
[----:B------:R-:W-:-:S03]  /*0370*/  IMAD.WIDE R8, R21, 0x4, R6 ;  /* 0x0000000415087825 */ /* 0x000fc600078e0206 */
[----:B------:R-:W5:Y:S01]  /*0380*/  LDG.E R6, desc[UR8][R6.64] ;  /* 0x0000000806067981 */ /* 0x000f62000c1e1900 */
[----:B-1----:R-:W-:-:S03]  /*0390*/  IMAD.WIDE R12, R21, 0x4, R8 ;  /* 0x00000004150c7825 */ /* 0x002fc600078e0208 */
[----:B------:R1:W5:Y:S04]  /*03a0*/  LDG.E R10, desc[UR8][R4.64+0xc] ;  /* 0x00000c08040a7981 */ /* 0x000368000c1e1900 */
[----:B------:R-:W5:Y:S01]  /*03b0*/  LDG.E R8, desc[UR8][R8.64] ;  /* 0x0000000808087981 */ /* 0x000f62000c1e1900 */
[----:B---3--:R-:W-:-:S03]  /*03c0*/  IMAD.WIDE R14, R21, 0x4, R12 ;  /* 0x00000004150e7825 */ /* 0x008fc600078e020c */
[----:B------:R-:W3:Y:S04]  /*03d0*/  LDG.E R28, desc[UR8][R12.64] ;  /* 0x000000080c1c7981 */ /* 0x000ee8000c1e1900 */
[----:B------:R-:W3:Y:S04]  /*03e0*/  LDG.E R7, desc[UR8][R4.64+0x8] ;  /* 0x0000080804077981 */ /* 0x000ee8000c1e1900 */
[----:B------:R-:W3:Y:S01]  /*03f0*/  LDG.E R15, desc[UR8][R14.64] ;  /* 0x000000080e0f7981 */ /* 0x000ee2000c1e1900 */
[----:B------:R-:W-:-:S04]  /*0400*/  UIADD3 UR7, UPT, UPT, UR7, 0x8, URZ ;  /* 0x0000000807077890 */ /* 0x000fc8000fffe0ff */
[----:B------:R-:W-:Y:S01]  /*0410*/  UISETP.NE.AND UP1, UPT, UR7, URZ, UPT ;  /* 0x000000ff0700728c */ /* 0x000fe2000bf25270 */
[----:B------:R-:W-:Y:S01]  /*0420*/  LEA R17, R21, R17, 0x3 ;  /* 0x0000001115117211 */ /* 0x000fe200078e18ff */
[----:B--2---:R-:W-:-:S04]  /*0430*/  FFMA R18, R18, R20, R19 ;  /* 0x0000001412127223 */ /* 0x004fc80000000013 */
[----:B----4-:R-:W-:-:S04]  /*0440*/  FFMA R23, R23, R22, R18 ;  /* 0x0000001617177223 */ /* 0x010fc80000000012 */
[----:B-----5:R-:W-:-:S04]  /*0450*/  FFMA R23, R24, R25, R23 ;  /* 0x0000001918177223 */ /* 0x020fc80000000017 */
[----:B------:R-:W-:-:S04]  /*0460*/  FFMA R26, R26, R11, R23 ;  /* 0x0000000b1a1a7223 */ /* 0x000fc80000000017 */
[----:B------:R-:W-:-:S04]  /*0470*/  FFMA R6, R27, R6, R26 ;  /* 0x000000061b067223 */ /* 0x000fc8000000001a */
[----:B------:R-:W-:Y:S01]  /*0480*/  FFMA R6, R29, R8, R6 ;  /* 0x000000081d067223 */ /* 0x000fe20000000006 */
[----:B------:R-:W-:-:S03]  /*0490*/  IADD3 R8, P0, PT, R4, 0x20, RZ ;  /* 0x0000002004087810 */ /* 0x000fc60007f1e0ff */
[----:B---3--:R-:W-:Y:S01]  /*04a0*/  FFMA R7, R7, R28, R6 ;  /* 0x0000001c07077223 */ /* 0x008fe20000000006 */
[----:B-1----:R-:W-:-:S03]  /*04b0*/  IADD3.X R5, PT, PT, RZ, R5, RZ, P0, !PT ;  /* 0x00000005ff057210 */ /* 0x002fc600007fe4ff */
[----:B------:R-:W-:Y:S01]  /*04c0*/  FFMA R19, R10, R15, R7 ;  /* 0x0000000f0a137223 */ /* 0x000fe20000000007 */
[----:B------:R-:W-:Y:S06]  /*04d0*/  BRA.U UP1, `(.L_x_2) ;  /* 0xfffffffd015c7547 */ /* 0x000fec000b83ffff */
.L_x_1:
[----:B------:R-:W-:Y:S05]  /*04e0*/  BRA.U !UP0, `(.L_x_0) ;  /* 0x0000000508107547 */ /* 0x000fea000b800000 */
[----:B------:R-:W-:Y:S02]  /*04f0*/  UISETP.GE.U32.AND UP0, UPT, UR6, 0x4, UPT ;  /* 0x000000040600788c */ /* 0x000fe4000bf06070 */
[----:B------:R-:W-:-:S04]  /*0500*/  ULOP3.LUT UR7, UR5, 0x3, URZ, 0xc0, !UPT ;  /* 0x0000000305077892 */ /* 0x000fc8000f8ec0ff */
[----:B------:R-:W-:-:S03]  /*0510*/  UISETP.NE.AND UP1, UPT, UR7, URZ, UPT ;  /* 0x000000ff0700728c */ /* 0x000fc6000bf25270 */
[----:B------:R-:W-:Y:S08]  /*0520*/  BRA.U !UP0, `(.L_x_3) ;  /* 0x0000000108707547 */ /* 0x000ff0000b800000 */
[----:B------:R-:W1:Y:S01]  /*0530*/  LDC R15, c[0x0][0x390] ;  /* 0x0000e400ff0f7b82 */ /* 0x000e620000000800 */
[----:B------:R-:W2:Y:S01]  /*0540*/  LDCU.64 UR10, c[0x0][0x388] ;  /* 0x00007100ff0a77ac */ /* 0x000ea20008000a00 */
[C---:B------:R-:W-:Y:S02]  /*0550*/  IADD3 R5, PT, PT, R16.reuse, UR4, RZ ;  /* 0x0000000410057c10 */ /* 0x040fe4000fffe0ff */
[----:B------:R-:W-:-:S04]  /*0560*/  IADD3 R12, P0, PT, R16, UR4, RZ ;  /* 0x00000004100c7c10 */ /* 0x000fc8000ff1e0ff */
[----:B------:R-:W3:Y:S08]  /*0570*/  LDC.64 R8, c[0x0][0x398] ;  /* 0x0000e600ff087b82 */ /* 0x000ef00000000a00 */
[----:B------:R-:W4:Y:S01]  /*0580*/  LDC.64 R6, c[0x0][0x388] ;  /* 0x0000e200ff067b82 */ /* 0x000f220000000a00 */
[----:B-1----:R-:W-:-:S04]  /*0590*/  IMAD R11, R15, UR4, R0 ;  /* 0x000000040f0b7c24 */ /* 0x002fc8000f8e0200 */
[----:B---3--:R-:W-:-:S04]  /*05a0*/  IMAD.WIDE R8, R11, 0x4, R8 ;  /* 0x000000040b087825 */ /* 0x008fc800078e0208 */
[----:B------:R-:W-:Y:S02]  /*05b0*/  IMAD.WIDE R10, R15, 0x4, R8 ;  /* 0x000000040f0a7825 */ /* 0x000fe400078e0208 */
[----:B------:R-:W3:Y:S02]  /*05c0*/  LDG.E R8, desc[UR8][R8.64] ;  /* 0x0000000808087981 */ /* 0x000ee4000c1e1900 */
[----:B----4-:R-:W-:Y:S01]  /*05d0*/  IMAD.WIDE.U32 R6, R5, 0x4, R6 ;  /* 0x0000000405067825 */ /* 0x010fe200078e0006 */
[----:B------:R-:W-:Y:S02]  /*05e0*/  IADD3.X R5, PT, PT, RZ, RZ, RZ, P0, !PT ;  /* 0x000000ffff057210 */ /* 0x000fe400007fe4ff */
[----:B--2---:R-:W-:-:S03]  /*05f0*/  LEA R4, P0, R12, UR10, 0x2 ;  /* 0x0000000a0c047c11 */ /* 0x004fc6000f8010ff */
[----:B------:R-:W3:Y:S01]  /*0600*/  LDG.E R6, desc[UR8][R6.64] ;  /* 0x0000000806067981 */ /* 0x000ee2000c1e1900 */
[----:B------:R-:W-:Y:S01]  /*0610*/  LEA.HI.X R5, R12, UR11, R5, 0x2, P0 ;  /* 0x0000000b0c057c11 */ /* 0x000fe200080f1405 */
[C---:B------:R-:W-:Y:S02]  /*0620*/  IMAD.WIDE R12, R15.reuse, 0x4, R10 ;  /* 0x000000040f0c7825 */ /* 0x040fe400078e020a */
[----:B------:R-:W2:Y:S04]  /*0630*/  LDG.E R10, desc[UR8][R10.64] ;  /* 0x000000080a0a7981 */ /* 0x000ea8000c1e1900 */
[----:B------:R-:W2:Y:S01]  /*0640*/  LDG.E R18, desc[UR8][R4.64+0x4] ;  /* 0x0000040804127981 */ /* 0x000ea2000c1e1900 */
[----:B------:R-:W-:-:S03]  /*0650*/  IMAD.WIDE R14, R15, 0x4, R12 ;  /* 0x000000040f0e7825 */ /* 0x000fc600078e020c */
[----:B------:R-:W4:Y:S04]  /*0660*/  LDG.E R20, desc[UR8][R12.64] ;  /* 0x000000080c147981 */ /* 0x000f28000c1e1900 */
[----:B------:R-:W4:Y:S04]  /*0670*/  LDG.E R17, desc[UR8][R4.64+0x8] ;  /* 0x0000080804117981 */ /* 0x000f28000c1e1900 */
[----:B------:R-:W5:Y:S04]  /*0680*/  LDG.E R22, desc[UR8][R4.64+0xc] ;  /* 0x00000c0804167981 */ /* 0x000f68000c1e1900 */
[----:B------:R-:W5:Y:S01]  /*0690*/  LDG.E R14, desc[UR8][R14.64] ;  /* 0x000000080e0e7981 */ /* 0x000f62000c1e1900 */
[----:B------:R-:W-:Y:S01]  /*06a0*/  UIADD3 UR4, UPT, UPT, UR4, 0x4, URZ ;  /* 0x0000000404047890 */ /* 0x000fe2000fffe0ff */
[----:B---3--:R-:W-:-:S04]  /*06b0*/  FFMA R19, R6, R8, R19 ;  /* 0x0000000806137223 */ /* 0x008fc80000000013 */
[----:B--2---:R-:W-:-:S04]  /*06c0*/  FFMA R18, R18, R10, R19 ;  /* 0x0000000a12127223 */ /* 0x004fc80000000013 */
[----:B----4-:R-:W-:-:S04]  /*06d0*/  FFMA R17, R17, R20, R18 ;  /* 0x0000001411117223 */ /* 0x010fc80000000012 */
[----:B-----5:R-:W-:-:S07]  /*06e0*/  FFMA R19, R22, R14, R17 ;  /* 0x0000000e16137223 */ /* 0x020fce0000000011 */
.L_x_3:
[----:B------:R-:W-:Y:S05]  /*06f0*/  BRA.U !UP1, `(.L_x_0) ;  /* 0x00000001098c7547 */ /* 0x000fea000b800000 */
[----:B------:R-:W-:Y:S02]  /*0700*/  UISETP.NE.AND UP0, UPT, UR7, 0x1, UPT ;  /* 0x000000010700788c */ /* 0x000fe4000bf05270 */
[----:B------:R-:W-:-:S04]  /*0710*/  ULOP3.LUT UR5, UR5, 0x1, URZ, 0xc0, !UPT ;  /* 0x0000000105057892 */ /* 0x000fc8000f8ec0ff */
[----:B------:R-:W-:-:S03]  /*0720*/  UISETP.NE.U32.AND UP1, UPT, UR5, 0x1, UPT ;  /* 0x000000010500788c */ /* 0x000fc6000bf25070 */
[----:B------:R-:W-:Y:S08]  /*0730*/  BRA.U !UP0, `(.L_x_4) ;  /* 0x0000000108507547 */ /* 0x000ff0000b800000 */
[----:B------:R-:W1:Y:S01]  /*0740*/  LDC R11, c[0x0][0x390] ;  /* 0x0000e400ff0b7b82 */ /* 0x000e620000000800 */
[----:B------:R-:W2:Y:S01]  /*0750*/  LDCU.64 UR6, c[0x0][0x388] ;  /* 0x00007100ff0677ac */ /* 0x000ea20008000a00 */
[C---:B------:R-:W-:Y:S02]  /*0760*/  IADD3 R9, PT, PT, R16.reuse, UR4, RZ ;  /* 0x0000000410097c10 */ /* 0x040fe4000fffe0ff */
[----:B------:R-:W-:-:S04]  /*0770*/  IADD3 R10, P0, PT, R16, UR4, RZ ;  /* 0x00000004100a7c10 */ /* 0x000fc8000ff1e0ff */
[----:B------:R-:W3:Y:S08]  /*0780*/  LDC.64 R4, c[0x0][0x388] ;  /* 0x0000e200ff047b82 */ /* 0x000ef00000000a00 */
[----:B------:R-:W4:Y:S01]  /*0790*/  LDC.64 R6, c[0x0][0x398] ;  /* 0x0000e600ff067b82 */ /* 0x000f220000000a00 */
[----:B-1----:R-:W-:Y:S02]  /*07a0*/  IMAD R13, R11, UR4, R0 ;  /* 0x000000040b0d7c24 */ /* 0x002fe4000f8e0200 */
[----:B---3--:R-:W-:Y:S01]  /*07b0*/  IMAD.WIDE.U32 R4, R9, 0x4, R4 ;  /* 0x0000000409047825 */ /* 0x008fe200078e0004 */
[----:B------:R-:W-:-:S02]  /*07c0*/  IADD3.X R9, PT, PT, RZ, RZ, RZ, P0, !PT ;  /* 0x000000ffff097210 */ /* 0x000fc400007fe4ff */
[----:B--2---:R-:W-:-:S03]  /*07d0*/  LEA R8, P0, R10, UR6, 0x2 ;  /* 0x000000060a087c11 */ /* 0x004fc6000f8010ff */
[----:B------:R-:W2:Y:S01]  /*07e0*/  LDG.E R4, desc[UR8][R4.64] ;  /* 0x0000000804047981 */ /* 0x000ea2000c1e1900 */
[----:B------:R-:W-:Y:S01]  /*07f0*/  LEA.HI.X R9, R10, UR7, R9, 0x2, P0 ;  /* 0x000000070a097c11 */ /* 0x000fe200080f1409 */
[----:B----4-:R-:W-:-:S04]  /*0800*/  IMAD.WIDE R6, R13, 0x4, R6 ;  /* 0x000000040d067825 */ /* 0x010fc800078e0206 */
[----:B------:R-:W3:Y:S01]  /*0810*/  LDG.E R8, desc[UR8][R8.64+0x4] ;  /* 0x0000040808087981 */ /* 0x000ee2000c1e1900 */
[----:B------:R-:W-:-:S03]  /*0820*/  IMAD.WIDE R10, R11, 0x4, R6 ;  /* 0x000000040b0a7825 */ /* 0x000fc600078e0206 */
[----:B------:R-:W2:Y:S04]  /*0830*/  LDG.E R6, desc[UR8][R6.64] ;  /* 0x0000000806067981 */ /* 0x000ea8000c1e1900 */
[----:B------:R-:W3:Y:S01]  /*0840*/  LDG.E R10, desc[UR8][R10.64] ;  /* 0x000000080a0a7981 */ /* 0x000ee2000c1e1900 */
[----:B------:R-:W-:Y:S01]  /*0850*/  UIADD3 UR4, UPT, UPT, UR4, 0x2, URZ ;  /* 0x0000000204047890 */ /* 0x000fe2000fffe0ff */
[----:B--2---:R-:W-:-:S04]  /*0860*/  FFMA R19, R4, R6, R19 ;  /* 0x0000000604137223 */ /* 0x004fc80000000013 */
[----:B---3--:R-:W-:-:S07]  /*0870*/  FFMA R19, R8, R10, R19 ;  /* 0x0000000a08137223 */ /* 0x008fce0000000013 */
.L_x_4:
[----:B------:R-:W-:Y:S05]  /*0880*/  BRA.U UP1, `(.L_x_0) ;  /* 0x0000000101287547 */ /* 0x000fea000b800000 */
[----:B------:R-:W1:Y:S01]  /*0890*/  LDC R11, c[0x0][0x390] ;  /* 0x0000e400ff0b7b82 */ /* 0x000e620000000800 */
[----:B------:R-:W-:-:S07]  /*08a0*/  IADD3 R9, PT, PT, R16, UR4, RZ ;  /* 0x0000000410097c10 */ /* 0x000fce000fffe0ff */
[----:B------:R-:W2:Y:S08]  /*08b0*/  LDC.64 R4, c[0x0][0x388] ;  /* 0x0000e200ff047b82 */ /* 0x000eb00000000a00 */
[----:B------:R-:W3:Y:S01]  /*08c0*/  LDC.64 R6, c[0x0][0x398] ;  /* 0x0000e600ff067b82 */ /* 0x000ee20000000a00 */
[----:B-1----:R-:W-:Y:S02]  /*08d0*/  IMAD R11, R11, UR4, R0 ;  /* 0x000000040b0b7c24 */ /* 0x002fe4000f8e0200 */
[----:B--2---:R-:W-:-:S06]  /*08e0*/  IMAD.WIDE.U32 R4, R9, 0x4, R4 ;  /* 0x0000000409047825 */ /* 0x004fcc00078e0004 */
[----:B------:R-:W2:Y:S01]  /*08f0*/  LDG.E R4, desc[UR8][R4.64] ;  /* 0x0000000804047981 */ /* 0x000ea2000c1e1900 */
[----:B---3--:R-:W-:-:S06]  /*0900*/  IMAD.WIDE R6, R11, 0x4, R6 ;  /* 0x000000040b067825 */ /* 0x008fcc00078e0206 */
[----:B------:R-:W2:Y:S02]  /*0910*/  LDG.E R6, desc[UR8][R6.64] ;  /* 0x0000000806067981 */ /* 0x000ea4000c1e1900 */
[----:B--2---:R-:W-:-:S07]  /*0920*/  FFMA R19, R4, R6, R19 ;  /* 0x0000000604137223 */ /* 0x004fce0000000013 */
.L_x_0:
[----:B------:R-:W-:Y:S01]  /*0930*/  STG.E desc[UR8][R2.64], R19 ;  /* 0x0000001302007986 */ /* 0x000fe2000c101908 */
[----:B------:R-:W-:Y:S05]  /*0940*/  EXIT ;  /* 0x000000000000794d */ /* 0x000fea0003800000 */
.L_x_5:
[----:B------:R-:W-:-:S00]  /*0950*/  BRA `(.L_x_5) ;  /* 0xfffffffc00fc7947 */ /* 0x000fc0000383ffff */
[----:B------:R-:W-:-:S00]  /*0960*/  NOP ;  /* 0x0000000000007918 */ /* 0x000fc00000000000 */
        /* <DEDUP_REMOVED lines=9> */
.L_x_6:


//--------------------- .nv.shared.reserved.0     --------------------------
	.section	.nv.shared.reserved.0,"aw",@nobits
	.weak		__nv_reservedSMEM_offset_0_alias
	.size		__nv_reservedSMEM_offset_0_alias, 0, 64
	.other		__nv_reservedSMEM_offset_0_alias,@"STO_CUDA_RESERVED_SHARED STV_DEFAULT"
__nv_reservedSMEM_offset_0_alias:
	.zero		0
	.zero		64


//--------------------- .nv.constant0._Z12MatMulKernel6MatrixS_S_ --------------------------
	.section	.nv.constant0._Z12MatMulKernel6MatrixS_S_,"a",@progbits
	.sectionflags	@""
	.align	4
.nv.constant0._Z12MatMulKernel6MatrixS_S_:
	.zero		944


//--------------------- SYMBOLS --------------------------

	.type		.nv.reservedSmem.offset0,@object
	.size		.nv.reservedSmem.offset0,0x4
